	.headerflags	@"EF_CUDA_TEXMODE_UNIFIED EF_CUDA_64BIT_ADDRESS EF_CUDA_ACCELERATORS EF_CUDA_SM90 EF_CUDA_VIRTUAL_SM(EF_CUDA_SM90)"
	.elftype	@"ET_EXEC"


//--------------------- .nv.info                  --------------------------
	.section	.nv.info,"",@"SHT_CUDA_INFO"
	.align	4


	//----- nvinfo : EIATTR_REGCOUNT
	.align		4
        /*0000*/ 	.byte	0x04, 0x2f
        /*0002*/ 	.short	(.L_3 - .L_2)
	.align		4
.L_2:
        /*0004*/ 	.word	index@(triton_poi_fused__native_batch_norm_legit_no_training_hardtanh_5)
        /*0008*/ 	.word	0x0000001e


	//----- nvinfo : EIATTR_MIN_STACK_SIZE
	.align		4
.L_3:
        /*000c*/ 	.byte	0x04, 0x12
        /*000e*/ 	.short	(.L_5 - .L_4)
	.align		4
.L_4:
        /*0010*/ 	.word	index@(triton_poi_fused__native_batch_norm_legit_no_training_hardtanh_5)
        /*0014*/ 	.word	0x00000000


	//----- nvinfo : EIATTR_FRAME_SIZE
	.align		4
.L_5:
        /*0018*/ 	.byte	0x04, 0x11
        /*001a*/ 	.short	(.L_7 - .L_6)
	.align		4
.L_6:
        /*001c*/ 	.word	index@(triton_poi_fused__native_batch_norm_legit_no_training_hardtanh_5)
        /*0020*/ 	.word	0x00000000


	//----- nvinfo : EIATTR_MIN_STACK_SIZE
	.align		4
.L_7:
        /*0024*/ 	.byte	0x04, 0x12
        /*0026*/ 	.short	(.L_9 - .L_8)
	.align		4
.L_8:
        /*0028*/ 	.word	index@(triton_poi_fused__native_batch_norm_legit_no_training_hardtanh_5)
        /*002c*/ 	.word	0x00000000
.L_9:


//--------------------- .nv.info.triton_poi_fused__native_batch_norm_legit_no_training_hardtanh_5 --------------------------
	.section	.nv.info.triton_poi_fused__native_batch_norm_legit_no_training_hardtanh_5,"",@"SHT_CUDA_INFO"
	.sectionflags	@""
	.align	4


	//----- nvinfo : EIATTR_CUDA_API_VERSION
	.align		4
        /*0000*/ 	.byte	0x04, 0x37
        /*0002*/ 	.short	(.L_11 - .L_10)
.L_10:
        /*0004*/ 	.word	0x0000007c


	//----- nvinfo : EIATTR_KPARAM_INFO
	.align		4
.L_11:
        /*0008*/ 	.byte	0x04, 0x17
        /*000a*/ 	.short	(.L_13 - .L_12)
.L_12:
        /*000c*/ 	.word	0x00000000
        /*0010*/ 	.short	0x0006
        /*0012*/ 	.short	0x0030
        /*0014*/ 	.byte	0x00, 0xf0, 0x11, 0x00


	//----- nvinfo : EIATTR_KPARAM_INFO
	.align		4
.L_13:
        /*0018*/ 	.byte	0x04, 0x17
        /*001a*/ 	.short	(.L_15 - .L_14)
.L_14:
        /*001c*/ 	.word	0x00000000
        /*0020*/ 	.short	0x0005
        /*0022*/ 	.short	0x0028
        /*0024*/ 	.byte	0x00, 0xf4, 0x21, 0x00


	//----- nvinfo : EIATTR_KPARAM_INFO
	.align		4
.L_15:
        /*0028*/ 	.byte	0x04, 0x17
        /*002a*/ 	.short	(.L_17 - .L_16)
.L_16:
        /*002c*/ 	.word	0x00000000
        /*0030*/ 	.short	0x0004
        /*0032*/ 	.short	0x0020
        /*0034*/ 	.byte	0x00, 0xf4, 0x21, 0x00


	//----- nvinfo : EIATTR_KPARAM_INFO
	.align		4
.L_17:
        /*0038*/ 	.byte	0x04, 0x17
        /*003a*/ 	.short	(.L_19 - .L_18)
.L_18:
        /*003c*/ 	.word	0x00000000
        /*0040*/ 	.short	0x0003
        /*0042*/ 	.short	0x0018
        /*0044*/ 	.byte	0x00, 0xf4, 0x21, 0x00


	//----- nvinfo : EIATTR_KPARAM_INFO
	.align		4
.L_19:
        /*0048*/ 	.byte	0x04, 0x17
        /*004a*/ 	.short	(.L_21 - .L_20)
.L_20:
        /*004c*/ 	.word	0x00000000
        /*0050*/ 	.short	0x0002
        /*0052*/ 	.short	0x0010
        /*0054*/ 	.byte	0x00, 0xf4, 0x21, 0x00


	//----- nvinfo : EIATTR_KPARAM_INFO
	.align		4
.L_21:
        /*0058*/ 	.byte	0x04, 0x17
        /*005a*/ 	.short	(.L_23 - .L_22)
.L_22:
        /*005c*/ 	.word	0x00000000
        /*0060*/ 	.short	0x0001
        /*0062*/ 	.short	0x0008
        /*0064*/ 	.byte	0x00, 0xf4, 0x21, 0x00


	//----- nvinfo : EIATTR_KPARAM_INFO
	.align		4
.L_23:
        /*0068*/ 	.byte	0x04, 0x17
        /*006a*/ 	.short	(.L_25 - .L_24)
.L_24:
        /*006c*/ 	.word	0x00000000
        /*0070*/ 	.short	0x0000
        /*0072*/ 	.short	0x0000
        /*0074*/ 	.byte	0x00, 0xf4, 0x21, 0x00


	//----- nvinfo : EIATTR_SPARSE_MMA_MASK
	.align		4
.L_25:
        /*0078*/ 	.byte	0x03, 0x50
        /*007a*/ 	.short	0x0000


	//----- nvinfo : EIATTR_MAXREG_COUNT
	.align		4
        /*007c*/ 	.byte	0x03, 0x1b
        /*007e*/ 	.short	0x00ff


	//----- nvinfo : EIATTR_EXIT_INSTR_OFFSETS
	.align		4
        /*0080*/ 	.byte	0x04, 0x1c
        /*0082*/ 	.short	(.L_27 - .L_26)


	//   ....[0]....
.L_26:
        /*0084*/ 	.word	0x00000840


	//----- nvinfo : EIATTR_REQNTID
	.align		4
.L_27:
        /*0088*/ 	.byte	0x04, 0x10
        /*008a*/ 	.short	(.L_29 - .L_28)
.L_28:
        /*008c*/ 	.word	0x00000080
        /*0090*/ 	.word	0x00000001
        /*0094*/ 	.word	0x00000001


	//----- nvinfo : EIATTR_CBANK_PARAM_SIZE
	.align		4
.L_29:
        /*0098*/ 	.byte	0x03, 0x19
        /*009a*/ 	.short	0x0034


	//----- nvinfo : EIATTR_PARAM_CBANK
	.align		4
        /*009c*/ 	.byte	0x04, 0x0a
        /*009e*/ 	.short	(.L_31 - .L_30)
	.align		4
.L_30:
        /*00a0*/ 	.word	index@(.nv.constant0.triton_poi_fused__native_batch_norm_legit_no_training_hardtanh_5)
        /*00a4*/ 	.short	0x0210
        /*00a6*/ 	.short	0x0034


	//----- nvinfo : EIATTR_SW_WAR
	.align		4
.L_31:
        /*00a8*/ 	.byte	0x04, 0x36
        /*00aa*/ 	.short	(.L_33 - .L_32)
.L_32:
        /*00ac*/ 	.word	0x00000008
.L_33:


//--------------------- .nv.callgraph             --------------------------
	.section	.nv.callgraph,"",@"SHT_CUDA_CALLGRAPH"
	.align	4
	.sectionentsize	8
	.align		4
        /*0000*/ 	.word	0x00000000
	.align		4
        /*0004*/ 	.word	0xffffffff
	.align		4
        /*0008*/ 	.word	0x00000000
	.align		4
        /*000c*/ 	.word	0xfffffffe
	.align		4
        /*0010*/ 	.word	0x00000000
	.align		4
        /*0014*/ 	.word	0xfffffffd
	.align		4
        /*0018*/ 	.word	0x00000000
	.align		4
        /*001c*/ 	.word	0xfffffffc


//--------------------- .nv.constant4             --------------------------
	.section	.nv.constant4,"a",@progbits
	.align	8
	.align		8
.nv.constant4:
        /*0000*/ 	.dword	_$_str
	.align		8
        /*0008*/ 	.dword	_$_str_$_2


//--------------------- .text.triton_poi_fused__native_batch_norm_legit_no_training_hardtanh_5 --------------------------
	.section	.text.triton_poi_fused__native_batch_norm_legit_no_training_hardtanh_5,"ax",@progbits
	.align	128
        .global         triton_poi_fused__native_batch_norm_legit_no_training_hardtanh_5
        .type           triton_poi_fused__native_batch_norm_legit_no_training_hardtanh_5,@function
        .size           triton_poi_fused__native_batch_norm_legit_no_training_hardtanh_5,(.L_x_1 - triton_poi_fused__native_batch_norm_legit_no_training_hardtanh_5)
        .other          triton_poi_fused__native_batch_norm_legit_no_training_hardtanh_5,@"STO_CUDA_ENTRY STV_DEFAULT"
triton_poi_fused__native_batch_norm_legit_no_training_hardtanh_5:
.text.triton_poi_fused__native_batch_norm_legit_no_training_hardtanh_5:
[----:B------:R-:W-:Y:S01]  /*0000*/  LDC R1, c[0x0][0x28] ;  /* 0x00000a00ff017b82 */ /* 0x000fe20000000800 */
[----:B------:R-:W1:Y:S01]  /*0010*/  S2R R0, SR_TID.X ;  /* 0x0000000000007919 */ /* 0x000e620000002100 */
[----:B------:R-:W-:-:S06]  /*0020*/  ULDC.64 UR4, c[0x0][0x208] ;  /* 0x0000820000047ab9 */ /* 0x000fcc0000000a00 */
[----:B------:R-:W2:Y:S01]  /*0030*/  LDC.64 R16, c[0x0][0x218] ;  /* 0x00008600ff107b82 */ /* 0x000ea20000000a00 */
[----:B------:R-:W3:Y:S07]  /*0040*/  S2R R3, SR_CTAID.X ;  /* 0x0000000000037919 */ /* 0x000eee0000002500 */
[----:B------:R-:W4:Y:S08]  /*0050*/  LDC.64 R14, c[0x0][0x210] ;  /* 0x00008400ff0e7b82 */ /* 0x000f300000000a00 */
[----:B------:R-:W5:Y:S01]  /*0060*/  LDC.64 R12, c[0x0][0x230] ;  /* 0x00008c00ff0c7b82 */ /* 0x000f620000000a00 */
[----:B-1----:R-:W-:Y:S01]  /*0070*/  IMAD.SHL.U32 R0, R0, 0x4, RZ ;  /* 0x0000000400007824 */ /* 0x002fe200078e00ff */
[----:B---3--:R-:W-:-:S04]  /*0080*/  SHF.R.S32.HI R5, RZ, 0x15, R3 ;  /* 0x00000015ff057819 */ /* 0x008fc80000011403 */
[----:B------:R-:W-:Y:S02]  /*0090*/  LOP3.LUT R0, R0, 0x1fc, RZ, 0xc0, !PT ;  /* 0x000001fc00007812 */ /* 0x000fe400078ec0ff */
[----:B------:R-:W-:-:S03]  /*00a0*/  SGXT R5, R5, 0x1 ;  /* 0x000000010505781a */ /* 0x000fc60000000200 */
[----:B------:R-:W-:Y:S02]  /*00b0*/  IMAD R20, R3, 0x400, R0 ;  /* 0x0000040003147824 */ /* 0x000fe400078e0200 */
[----:B------:R-:W1:Y:S03]  /*00c0*/  LDC.64 R2, c[0x0][0x220] ;  /* 0x00008800ff027b82 */ /* 0x000e660000000a00 */
[----:B------:R-:W-:-:S04]  /*00d0*/  LEA.HI R5, R5, R20, RZ, 0xa ;  /* 0x0000001405057211 */ /* 0x000fc800078f50ff */
[----:B------:R-:W-:Y:S01]  /*00e0*/  SHF.R.S32.HI R23, RZ, 0xa, R5 ;  /* 0x0000000aff177819 */ /* 0x000fe20000011405 */
[----:B------:R-:W-:-:S03]  /*00f0*/  VIADD R5, R5, 0x200 ;  /* 0x0000020005057836 */ /* 0x000fc60000000000 */
[----:B------:R-:W-:Y:S02]  /*0100*/  LEA.HI R0, R23, R23, RZ, 0x5 ;  /* 0x0000001717007211 */ /* 0x000fe400078f28ff */
[----:B------:R-:W-:Y:S02]  /*0110*/  SHF.R.S32.HI R5, RZ, 0xa, R5 ;  /* 0x0000000aff057819 */ /* 0x000fe40000011405 */
[----:B------:R-:W-:Y:S02]  /*0120*/  LOP3.LUT R0, R0, 0xffffffe0, RZ, 0xc0, !PT ;  /* 0xffffffe000007812 */ /* 0x000fe400078ec0ff */
[----:B------:R-:W-:-:S03]  /*0130*/  LEA.HI R4, R5, R5, RZ, 0x5 ;  /* 0x0000000505047211 */ /* 0x000fc600078f28ff */
[----:B------:R-:W-:Y:S01]  /*0140*/  IMAD.IADD R23, R23, 0x1, -R0 ;  /* 0x0000000117177824 */ /* 0x000fe200078e0a00 */
[----:B------:R-:W-:-:S03]  /*0150*/  LOP3.LUT R4, R4, 0xffffffe0, RZ, 0xc0, !PT ;  /* 0xffffffe004047812 */ /* 0x000fc600078ec0ff */
[----:B-1----:R-:W-:-:S04]  /*0160*/  IMAD.WIDE R8, R23, 0x4, R2 ;  /* 0x0000000417087825 */ /* 0x002fc800078e0202 */
[----:B------:R-:W-:Y:S01]  /*0170*/  IMAD.IADD R19, R5, 0x1, -R4 ;  /* 0x0000000105137824 */ /* 0x000fe200078e0a04 */
[----:B------:R-:W3:Y:S03]  /*0180*/  LDG.E.EL R0, desc[UR4][R8.64] ;  /* 0x0000000408007981 */ /* 0x000ee6000c2e1900 */
[----:B------:R-:W-:Y:S02]  /*0190*/  IMAD.WIDE R10, R19, 0x4, R2 ;  /* 0x00000004130a7825 */ /* 0x000fe400078e0202 */
[----:B------:R-:W1:Y:S03]  /*01a0*/  LDC.64 R2, c[0x0][0x228] ;  /* 0x00008a00ff027b82 */ /* 0x000e660000000a00 */
[----:B------:R-:W3:Y:S01]  /*01b0*/  LDG.E.EL R18, desc[UR4][R10.64] ;  /* 0x000000040a127981 */ /* 0x000ee2000c2e1900 */
[----:B--2---:R-:W-:-:S04]  /*01c0*/  IMAD.WIDE R26, R23, 0x4, R16 ;  /* 0x00000004171a7825 */ /* 0x004fc800078e0210 */
[----:B----4-:R-:W-:Y:S01]  /*01d0*/  IMAD.WIDE R14, R20, 0x4, R14 ;  /* 0x00000004140e7825 */ /* 0x010fe200078e020e */
[----:B------:R-:W2:Y:S04]  /*01e0*/  LDG.E.EL R21, desc[UR4][R26.64] ;  /* 0x000000041a157981 */ /* 0x000ea8000c2e1900 */
[----:B------:R-:W2:Y:S01]  /*01f0*/  LDG.E.128 R4, desc[UR4][R14.64] ;  /* 0x000000040e047981 */ /* 0x000ea2000c1e1d00 */
[----:B------:R-:W-:-:S03]  /*0200*/  IMAD.WIDE R16, R19, 0x4, R16 ;  /* 0x0000000413107825 */ /* 0x000fc600078e0210 */
[----:B------:R-:W4:Y:S04]  /*0210*/  LDG.E.128 R8, desc[UR4][R14.64+0x800] ;  /* 0x000800040e087981 */ /* 0x000f28000c1e1d00 */
[----:B------:R-:W4:Y:S01]  /*0220*/  LDG.E.EL R16, desc[UR4][R16.64] ;  /* 0x0000000410107981 */ /* 0x000f22000c2e1900 */
[----:B01----:R-:W-:-:S04]  /*0230*/  IMAD.WIDE R24, R23, 0x4, R2 ;  /* 0x0000000417187825 */ /* 0x003fc800078e0202 */
[----:B-----5:R-:W-:Y:S02]  /*0240*/  IMAD.WIDE R22, R23, 0x4, R12 ;  /* 0x0000000417167825 */ /* 0x020fe400078e020c */
[----:B------:R-:W5:Y:S04]  /*0250*/  LDG.E.EL R24, desc[UR4][R24.64] ;  /* 0x0000000418187981 */ /* 0x000f68000c2e1900 */
[----:B------:R-:W5:Y:S01]  /*0260*/  LDG.E.EL R23, desc[UR4][R22.64] ;  /* 0x0000000416177981 */ /* 0x000f62000c2e1900 */
[----:B------:R-:W-:-:S04]  /*0270*/  IMAD.WIDE R2, R19, 0x4, R2 ;  /* 0x0000000413027825 */ /* 0x000fc800078e0202 */
[----:B------:R-:W-:Y:S02]  /*0280*/  IMAD.WIDE R12, R19, 0x4, R12 ;  /* 0x00000004130c7825 */ /* 0x000fe400078e020c */
[----:B------:R-:W4:Y:S04]  /*0290*/  LDG.E.EL R2, desc[UR4][R2.64] ;  /* 0x0000000402027981 */ /* 0x000f28000c2e1900 */
[----:B------:R0:W4:Y:S02]  /*02a0*/  LDG.E.EL R13, desc[UR4][R12.64] ;  /* 0x000000040c0d7981 */ /* 0x000124000c2e1900 */
[----:B0-----:R-:W-:Y:S02]  /*02b0*/  IMAD.MOV.U32 R12, RZ, RZ, 0x3e800000 ;  /* 0x3e800000ff0c7424 */ /* 0x001fe400078e00ff */
[----:B---3--:R-:W-:-:S04]  /*02c0*/  FADD R0, R0, 9.9999997473787516356e-06 ;  /* 0x3727c5ac00007421 */ /* 0x008fc80000000000 */
[----:B------:R-:W0:Y:S01]  /*02d0*/  MUFU.SQRT R19, R0 ;  /* 0x0000000000137308 */ /* 0x000e220000002000 */
[----:B------:R-:W-:-:S07]  /*02e0*/  FADD R18, R18, 9.9999997473787516356e-06 ;  /* 0x3727c5ac12127421 */ /* 0x000fce0000000000 */
[----:B------:R-:W1:Y:S01]  /*02f0*/  MUFU.SQRT R25, R18 ;  /* 0x0000001200197308 */ /* 0x000e620000002000 */
[C---:B0-----:R-:W-:Y:S02]  /*0300*/  FSETP.GT.AND P0, PT, R19.reuse, 8.50705917302346158658e+37, PT ;  /* 0x7e8000001300780b */ /* 0x041fe40003f04000 */
[----:B------:R-:W-:Y:S02]  /*0310*/  FSETP.GEU.AND P2, PT, R19, 1.175494350822287508e-38, PT ;  /* 0x008000001300780b */ /* 0x000fe40003f4e000 */
[C---:B-1----:R-:W-:Y:S02]  /*0320*/  FSETP.GT.AND P1, PT, R25.reuse, 8.50705917302346158658e+37, PT ;  /* 0x7e8000001900780b */ /* 0x042fe40003f24000 */
[----:B------:R-:W-:-:S07]  /*0330*/  FSETP.GEU.AND P3, PT, R25, 1.175494350822287508e-38, PT ;  /* 0x008000001900780b */ /* 0x000fce0003f6e000 */
[----:B------:R-:W-:-:S04]  /*0340*/  @P0 FMUL R19, R19, 0.25 ;  /* 0x3e80000013130820 */ /* 0x000fc80000400000 */
[----:B------:R-:W-:Y:S01]  /*0350*/  @!P2 FMUL R19, R19, 16777216 ;  /* 0x4b8000001313a820 */ /* 0x000fe20000400000 */
[----:B------:R-:W-:-:S05]  /*0360*/  @P1 FMUL R25, R25, 0.25 ;  /* 0x3e80000019191820 */ /* 0x000fca0000400000 */
[----:B------:R-:W0:Y:S01]  /*0370*/  MUFU.RCP R19, R19 ;  /* 0x0000001300137308 */ /* 0x000e220000001000 */
[----:B------:R-:W-:Y:S01]  /*0380*/  @!P3 FMUL R25, R25, 16777216 ;  /* 0x4b8000001919b820 */ /* 0x000fe20000400000 */
[----:B------:R-:W-:-:S06]  /*0390*/  FSEL R0, R12, 1, P0 ;  /* 0x3f8000000c007808 */ /* 0x000fcc0000000000 */
[----:B------:R-:W1:Y:S01]  /*03a0*/  MUFU.RCP R25, R25 ;  /* 0x0000001900197308 */ /* 0x000e620000001000 */
[----:B------:R-:W-:Y:S01]  /*03b0*/  FSEL R12, R12, 1, P1 ;  /* 0x3f8000000c0c7808 */ /* 0x000fe20000800000 */
[----:B------:R-:W-:Y:S01]  /*03c0*/  @!P2 FMUL R0, R0, 16777216 ;  /* 0x4b8000000000a820 */ /* 0x000fe20000400000 */
[--C-:B--2---:R-:W-:Y:S01]  /*03d0*/  FADD R14, R7, -R21.reuse ;  /* 0x80000015070e7221 */ /* 0x104fe20000000000 */
[--C-:B------:R-:W-:Y:S02]  /*03e0*/  FADD R6, R6, -R21.reuse ;  /* 0x8000001506067221 */ /* 0x100fe40000000000 */
[----:B------:R-:W-:Y:S01]  /*03f0*/  @!P3 FMUL R12, R12, 16777216 ;  /* 0x4b8000000c0cb820 */ /* 0x000fe20000400000 */
[----:B0-----:R-:W-:Y:S01]  /*0400*/  FMUL R3, R19, R0 ;  /* 0x0000000013037220 */ /* 0x001fe20000400000 */
[----:B------:R-:W-:-:S03]  /*0410*/  FADD R4, R4, -R21 ;  /* 0x8000001504047221 */ /* 0x000fc60000000000 */
[C---:B------:R-:W-:Y:S01]  /*0420*/  FMUL R14, R3.reuse, R14 ;  /* 0x0000000e030e7220 */ /* 0x040fe20000400000 */
[----:B------:R-:W-:Y:S01]  /*0430*/  FMUL R6, R3, R6 ;  /* 0x0000000603067220 */ /* 0x000fe20000400000 */
[----:B-1----:R-:W-:Y:S01]  /*0440*/  FMUL R0, R25, R12 ;  /* 0x0000000c19007220 */ /* 0x002fe20000400000 */
[----:B------:R-:W-:Y:S01]  /*0450*/  FADD R12, R5, -R21 ;  /* 0x80000015050c7221 */ /* 0x000fe20000000000 */
[C-C-:B-----5:R-:W-:Y:S01]  /*0460*/  FFMA R14, R24.reuse, R14, R23.reuse ;  /* 0x0000000e180e7223 */ /* 0x160fe20000000017 */
[C---:B------:R-:W-:Y:S01]  /*0470*/  FMUL R4, R3.reuse, R4 ;  /* 0x0000000403047220 */ /* 0x040fe20000400000 */
[--C-:B------:R-:W-:Y:S01]  /*0480*/  FFMA R6, R24, R6, R23.reuse ;  /* 0x0000000618067223 */ /* 0x100fe20000000017 */
[----:B------:R-:W-:Y:S01]  /*0490*/  FMUL R12, R3, R12 ;  /* 0x0000000c030c7220 */ /* 0x000fe20000400000 */
[--C-:B----4-:R-:W-:Y:S01]  /*04a0*/  FADD R3, R8, -R16.reuse ;  /* 0x8000001008037221 */ /* 0x110fe20000000000 */
[--C-:B------:R-:W-:Y:S01]  /*04b0*/  FADD R9, R9, -R16.reuse ;  /* 0x8000001009097221 */ /* 0x100fe20000000000 */
[--C-:B------:R-:W-:Y:S01]  /*04c0*/  FADD R7, R10, -R16.reuse ;  /* 0x800000100a077221 */ /* 0x100fe20000000000 */
[----:B------:R-:W-:Y:S01]  /*04d0*/  FADD R11, R11, -R16 ;  /* 0x800000100b0b7221 */ /* 0x000fe20000000000 */
[----:B------:R-:W-:Y:S01]  /*04e0*/  FSETP.GTU.AND P3, PT, R14, RZ, PT ;  /* 0x000000ff0e00720b */ /* 0x000fe20003f6c000 */
[C---:B------:R-:W-:Y:S01]  /*04f0*/  FMUL R3, R0.reuse, R3 ;  /* 0x0000000300037220 */ /* 0x040fe20000400000 */
[C---:B------:R-:W-:Y:S01]  /*0500*/  FMUL R10, R0.reuse, R9 ;  /* 0x00000009000a7220 */ /* 0x040fe20000400000 */
[----:B------:R-:W-:Y:S01]  /*0510*/  FMUL R8, R0, R7 ;  /* 0x0000000700087220 */ /* 0x000fe20000400000 */
[----:B------:R-:W-:Y:S01]  /*0520*/  FFMA R5, R24, R12, R23 ;  /* 0x0000000c18057223 */ /* 0x000fe20000000017 */
[----:B------:R-:W-:Y:S01]  /*0530*/  FMUL R0, R0, R11 ;  /* 0x0000000b00007220 */ /* 0x000fe20000400000 */
[----:B------:R-:W-:-:S02]  /*0540*/  FSETP.GTU.AND P5, PT, R6, RZ, PT ;  /* 0x000000ff0600720b */ /* 0x000fc40003fac000 */
[----:B------:R-:W-:Y:S01]  /*0550*/  FSEL R7, R14, RZ, P3 ;  /* 0x000000ff0e077208 */ /* 0x000fe20001800000 */
[----:B------:R-:W-:Y:S01]  /*0560*/  FFMA R4, R24, R4, R23 ;  /* 0x0000000418047223 */ /* 0x000fe20000000017 */
[--C-:B------:R-:W-:Y:S01]  /*0570*/  FFMA R0, R2, R0, R13.reuse ;  /* 0x0000000002007223 */ /* 0x100fe2000000000d */
[----:B------:R-:W-:Y:S02]  /*0580*/  FSEL R6, R6, RZ, P5 ;  /* 0x000000ff06067208 */ /* 0x000fe40002800000 */
[----:B------:R-:W-:Y:S02]  /*0590*/  FSETP.GTU.AND P0, PT, R5, RZ, PT ;  /* 0x000000ff0500720b */ /* 0x000fe40003f0c000 */
[----:B------:R-:W-:Y:S01]  /*05a0*/  FSETP.GEU.AND P5, PT, R7, 6, PT ;  /* 0x40c000000700780b */ /* 0x000fe20003fae000 */
[C-C-:B------:R-:W-:Y:S01]  /*05b0*/  FFMA R12, R2.reuse, R3, R13.reuse ;  /* 0x00000003020c7223 */ /* 0x140fe2000000000d */
[----:B------:R-:W-:Y:S01]  /*05c0*/  FFMA R10, R2, R10, R13 ;  /* 0x0000000a020a7223 */ /* 0x000fe2000000000d */
[----:B------:R-:W-:-:S02]  /*05d0*/  FSETP.GTU.AND P4, PT, R4, RZ, PT ;  /* 0x000000ff0400720b */ /* 0x000fc40003f8c000 */
[----:B------:R-:W-:Y:S02]  /*05e0*/  FSETP.GTU.AND P1, PT, R0, RZ, PT ;  /* 0x000000ff0000720b */ /* 0x000fe40003f2c000 */
[----:B------:R-:W-:Y:S01]  /*05f0*/  FSEL R5, R5, RZ, P0 ;  /* 0x000000ff05057208 */ /* 0x000fe20000000000 */
[----:B------:R-:W-:Y:S01]  /*0600*/  FFMA R15, R2, R8, R13 ;  /* 0x00000008020f7223 */ /* 0x000fe2000000000d */
[----:B------:R-:W-:Y:S01]  /*0610*/  FSETP.GEU.AND P0, PT, R6, 6, PT ;  /* 0x40c000000600780b */ /* 0x000fe20003f0e000 */
[----:B------:R-:W0:Y:S01]  /*0620*/  LDC.64 R2, c[0x0][0x238] ;  /* 0x00008e00ff027b82 */ /* 0x000e220000000a00 */
[----:B------:R-:W-:Y:S02]  /*0630*/  FSEL R4, R4, RZ, P4 ;  /* 0x000000ff04047208 */ /* 0x000fe40002000000 */
[----:B------:R-:W-:Y:S02]  /*0640*/  FSEL R11, R0, RZ, P1 ;  /* 0x000000ff000b7208 */ /* 0x000fe40000800000 */
[----:B------:R-:W-:-:S02]  /*0650*/  FSETP.GTU.AND P2, PT, R10, RZ, PT ;  /* 0x000000ff0a00720b */ /* 0x000fc40003f4c000 */
[----:B------:R-:W-:Y:S02]  /*0660*/  FSETP.GTU.AND P3, PT, R12, RZ, PT ;  /* 0x000000ff0c00720b */ /* 0x000fe40003f6c000 */
[----:B------:R-:W-:Y:S02]  /*0670*/  FSETP.NAN.AND P4, PT, R7, R7, PT ;  /* 0x000000070700720b */ /* 0x000fe40003f88000 */
[----:B------:R-:W-:Y:S02]  /*0680*/  FSETP.GEU.AND P1, PT, R5, 6, PT ;  /* 0x40c000000500780b */ /* 0x000fe40003f2e000 */
[----:B------:R-:W-:Y:S02]  /*0690*/  FSETP.GTU.AND P6, PT, R15, RZ, PT ;  /* 0x000000ff0f00720b */ /* 0x000fe40003fcc000 */
[----:B------:R-:W-:Y:S02]  /*06a0*/  FSEL R9, R10, RZ, P2 ;  /* 0x000000ff0a097208 */ /* 0x000fe40001000000 */
[----:B------:R-:W-:-:S02]  /*06b0*/  FSEL R8, R12, RZ, P3 ;  /* 0x000000ff0c087208 */ /* 0x000fc40001800000 */
[----:B------:R-:W-:Y:S02]  /*06c0*/  @P5 SEL R7, R7, 0x40c00000, P4 ;  /* 0x40c0000007075807 */ /* 0x000fe40002000000 */
[----:B------:R-:W-:Y:S02]  /*06d0*/  FSETP.NAN.AND P2, PT, R6, R6, PT ;  /* 0x000000060600720b */ /* 0x000fe40003f48000 */
[----:B------:R-:W-:Y:S02]  /*06e0*/  FSETP.GEU.AND P3, PT, R4, 6, PT ;  /* 0x40c000000400780b */ /* 0x000fe40003f6e000 */
[----:B------:R-:W-:Y:S02]  /*06f0*/  FSETP.GEU.AND P5, PT, R11, 6, PT ;  /* 0x40c000000b00780b */ /* 0x000fe40003fae000 */
[----:B------:R-:W-:Y:S02]  /*0700*/  FSEL R10, R15, RZ, P6 ;  /* 0x000000ff0f0a7208 */ /* 0x000fe40003000000 */
[----:B------:R-:W-:-:S02]  /*0710*/  FSETP.NAN.AND P6, PT, R5, R5, PT ;  /* 0x000000050500720b */ /* 0x000fc40003fc8000 */
[----:B------:R-:W-:Y:S02]  /*0720*/  @P0 SEL R6, R6, 0x40c00000, P2 ;  /* 0x40c0000006060807 */ /* 0x000fe40001000000 */
[----:B------:R-:W-:Y:S02]  /*0730*/  FSETP.GEU.AND P4, PT, R9, 6, PT ;  /* 0x40c000000900780b */ /* 0x000fe40003f8e000 */
[----:B------:R-:W-:Y:S02]  /*0740*/  FSETP.GEU.AND P2, PT, R8, 6, PT ;  /* 0x40c000000800780b */ /* 0x000fe40003f4e000 */
[----:B------:R-:W-:Y:S02]  /*0750*/  FSETP.GEU.AND P0, PT, R10, 6, PT ;  /* 0x40c000000a00780b */ /* 0x000fe40003f0e000 */
[----:B------:R-:W-:Y:S02]  /*0760*/  @P1 SEL R5, R5, 0x40c00000, P6 ;  /* 0x40c0000005051807 */ /* 0x000fe40003000000 */
[----:B------:R-:W-:-:S02]  /*0770*/  FSETP.NAN.AND P6, PT, R4, R4, PT ;  /* 0x000000040400720b */ /* 0x000fc40003fc8000 */
[C---:B------:R-:W-:Y:S02]  /*0780*/  FSETP.NAN.AND P1, PT, R11.reuse, R11, PT ;  /* 0x0000000b0b00720b */ /* 0x040fe40003f28000 */
[----:B------:R-:W-:Y:S02]  /*0790*/  @P3 SEL R4, R4, 0x40c00000, P6 ;  /* 0x40c0000004043807 */ /* 0x000fe40003000000 */
[----:B------:R-:W-:Y:S02]  /*07a0*/  @P5 SEL R11, R11, 0x40c00000, P1 ;  /* 0x40c000000b0b5807 */ /* 0x000fe40000800000 */
[C---:B------:R-:W-:Y:S02]  /*07b0*/  FSETP.NAN.AND P6, PT, R9.reuse, R9, PT ;  /* 0x000000090900720b */ /* 0x040fe40003fc8000 */
[----:B------:R-:W-:Y:S02]  /*07c0*/  FSETP.NAN.AND P3, PT, R8, R8, PT ;  /* 0x000000080800720b */ /* 0x000fe40003f68000 */
[----:B------:R-:W-:Y:S01]  /*07d0*/  FSETP.NAN.AND P1, PT, R10, R10, PT ;  /* 0x0000000a0a00720b */ /* 0x000fe20003f28000 */
[----:B0-----:R-:W-:Y:S01]  /*07e0*/  IMAD.WIDE R20, R20, 0x4, R2 ;  /* 0x0000000414147825 */ /* 0x001fe200078e0202 */
[----:B------:R-:W-:-:S02]  /*07f0*/  @P4 SEL R9, R9, 0x40c00000, P6 ;  /* 0x40c0000009094807 */ /* 0x000fc40003000000 */
[----:B------:R-:W-:Y:S02]  /*0800*/  @P2 SEL R8, R8, 0x40c00000, P3 ;  /* 0x40c0000008082807 */ /* 0x000fe40001800000 */
[----:B------:R-:W-:Y:S01]  /*0810*/  @P0 SEL R10, R10, 0x40c00000, P1 ;  /* 0x40c000000a0a0807 */ /* 0x000fe20000800000 */
[----:B------:R-:W-:Y:S04]  /*0820*/  STG.E.128 desc[UR4][R20.64], R4 ;  /* 0x0000000414007986 */ /* 0x000fe8000c101d04 */
[----:B------:R-:W-:Y:S01]  /*0830*/  STG.E.128 desc[UR4][R20.64+0x800], R8 ;  /* 0x0008000814007986 */ /* 0x000fe2000c101d04 */
[----:B------:R-:W-:Y:S05]  /*0840*/  EXIT ;  /* 0x000000000000794d */ /* 0x000fea0003800000 */
.L_x_0:
[----:B------:R-:W-:-:S00]  /*0850*/  BRA `(.L_x_0) ;  /* 0xfffffffc00fc7947 */ /* 0x000fc0000383ffff */
[----:B------:R-:W-:-:S00]  /*0860*/  NOP ;  /* 0x0000000000007918 */ /* 0x000fc00000000000 */
        /* <DEDUP_REMOVED lines=9> */
.L_x_1:


//--------------------- .nv.global.init           --------------------------
	.section	.nv.global.init,"aw",@progbits
.nv.global.init:
	.type		_$_str,@object
	.size		_$_str,(_$_str_$_2 - _$_str)
_$_str:
        /*0000*/ 	.byte	0x5f, 0x5f, 0x43, 0x55, 0x44, 0x41, 0x5f, 0x46, 0x54, 0x5a, 0x00
	.type		_$_str_$_2,@object
	.size		_$_str_$_2,(.L_1 - _$_str_$_2)
_$_str_$_2:
        /*000b*/ 	.byte	0x5f, 0x5f, 0x43, 0x55, 0x44, 0x41, 0x5f, 0x50, 0x52, 0x45, 0x43, 0x5f, 0x53, 0x51, 0x52, 0x54
        /*001b*/ 	.byte	0x00
.L_1:


//--------------------- .nv.constant0.triton_poi_fused__native_batch_norm_legit_no_training_hardtanh_5 --------------------------
	.section	.nv.constant0.triton_poi_fused__native_batch_norm_legit_no_training_hardtanh_5,"a",@progbits
	.sectionflags	@""
	.align	4
.nv.constant0.triton_poi_fused__native_batch_norm_legit_no_training_hardtanh_5:
	.zero		580
